//
// Generated by NVIDIA NVVM Compiler
//
// Compiler Build ID: CL-36424714
// Cuda compilation tools, release 13.0, V13.0.88
// Based on NVVM 20.0.0
//

.version 9.0
.target sm_100
.address_size 64

	// .globl	_Z7SigmoidiPKfPf

.visible .entry _Z7SigmoidiPKfPf(
	.param .u32 _Z7SigmoidiPKfPf_param_0,
	.param .u64 .ptr .align 1 _Z7SigmoidiPKfPf_param_1,
	.param .u64 .ptr .align 1 _Z7SigmoidiPKfPf_param_2
)
{
	.reg .pred 	%p<2>;
	.reg .b32 	%r<8>;
	.reg .b32 	%f<15>;
	.reg .b64 	%rd<8>;

	ld.param.u32 	%r2, [_Z7SigmoidiPKfPf_param_0];
	ld.param.u64 	%rd1, [_Z7SigmoidiPKfPf_param_1];
	ld.param.u64 	%rd2, [_Z7SigmoidiPKfPf_param_2];
	mov.u32 	%r3, %ctaid.x;
	mov.u32 	%r4, %ntid.x;
	mov.u32 	%r5, %tid.x;
	mad.lo.s32 	%r1, %r3, %r4, %r5;
	setp.ge.s32 	%p1, %r1, %r2;
	@%p1 bra 	$L__BB0_2;
	cvta.to.global.u64 	%rd3, %rd1;
	cvta.to.global.u64 	%rd4, %rd2;
	mul.wide.s32 	%rd5, %r1, 4;
	add.s64 	%rd6, %rd3, %rd5;
	ld.global.f32 	%f1, [%rd6];
	fma.rn.f32 	%f2, %f1, 0fBBBB989D, 0f3F000000;
	cvt.sat.f32.f32 	%f3, %f2;
	mov.f32 	%f4, 0f4B400001;
	mov.f32 	%f5, 0f437C0000;
	fma.rm.f32 	%f6, %f3, %f5, %f4;
	add.f32 	%f7, %f6, 0fCB40007F;
	neg.f32 	%f8, %f7;
	fma.rn.f32 	%f9, %f1, 0fBFB8AA3B, %f8;
	fma.rn.f32 	%f10, %f1, 0fB2A57060, %f9;
	mov.b32 	%r6, %f6;
	shl.b32 	%r7, %r6, 23;
	mov.b32 	%f11, %r7;
	ex2.approx.ftz.f32 	%f12, %f10;
	fma.rn.f32 	%f13, %f12, %f11, 0f3F800000;
	rcp.rn.f32 	%f14, %f13;
	add.s64 	%rd7, %rd4, %rd5;
	st.global.f32 	[%rd7], %f14;
$L__BB0_2:
	ret;

}
	// .globl	_Z4ReluiPKfPf
.visible .entry _Z4ReluiPKfPf(
	.param .u32 _Z4ReluiPKfPf_param_0,
	.param .u64 .ptr .align 1 _Z4ReluiPKfPf_param_1,
	.param .u64 .ptr .align 1 _Z4ReluiPKfPf_param_2
)
{
	.reg .pred 	%p<2>;
	.reg .b32 	%r<6>;
	.reg .b32 	%f<3>;
	.reg .b64 	%rd<8>;

	ld.param.u32 	%r2, [_Z4ReluiPKfPf_param_0];
	ld.param.u64 	%rd1, [_Z4ReluiPKfPf_param_1];
	ld.param.u64 	%rd2, [_Z4ReluiPKfPf_param_2];
	mov.u32 	%r3, %ctaid.x;
	mov.u32 	%r4, %ntid.x;
	mov.u32 	%r5, %tid.x;
	mad.lo.s32 	%r1, %r3, %r4, %r5;
	setp.ge.s32 	%p1, %r1, %r2;
	@%p1 bra 	$L__BB1_2;
	cvta.to.global.u64 	%rd3, %rd1;
	cvta.to.global.u64 	%rd4, %rd2;
	mul.wide.s32 	%rd5, %r1, 4;
	add.s64 	%rd6, %rd3, %rd5;
	ld.global.f32 	%f1, [%rd6];
	max.f32 	%f2, %f1, 0f00000000;
	add.s64 	%rd7, %rd4, %rd5;
	st.global.f32 	[%rd7], %f2;
$L__BB1_2:
	ret;

}


// ===== COMPILED SASS (sm_100) =====

	.target	sm_100

	.elftype	@"ET_EXEC"


//--------------------- .note.nv.tkinfo           --------------------------
	.section	.note.nv.tkinfo,"",@"SHT_NOTE"
	.sectionflags	@"SHF_NOTE_NV_TKINFO"
	.tkinfo
        /*0018*/ 	.word	0x00000002
        /*0030*/ 	.string	""
        /*0030*/ 	.string	"ptxas"
        /*0030*/ 	.string	"Cuda compilation tools, release 13.0, V13.0.88"
        /*0030*/ 	.string	"Build cuda_13.0.r13.0/compiler.36424714_0"
        /*0030*/ 	.string	"-arch sm_100 -m 64 "



//--------------------- .note.nv.cuinfo           --------------------------
	.section	.note.nv.cuinfo,"",@"SHT_NOTE"
	.sectionflags	@"SHF_NOTE_NV_CUINFO"
        /*0018*/ 	.short	0x0002
        /*001a*/ 	.short	0x0064
        /*001c*/ 	.short	0x0082
	.zero		2


//--------------------- .nv.info                  --------------------------
	.section	.nv.info,"",@"SHT_CUDA_INFO"
	.align	4


	//----- nvinfo : EIATTR_REGCOUNT
	.align		4
        /*0000*/ 	.byte	0x04, 0x2f
        /*0002*/ 	.short	(.L_1 - .L_0)
	.align		4
.L_0:
        /*0004*/ 	.word	index@(_Z7SigmoidiPKfPf)
        /*0008*/ 	.word	0x0000000e


	//----- nvinfo : EIATTR_FRAME_SIZE
	.align		4
.L_1:
        /*000c*/ 	.byte	0x04, 0x11
        /*000e*/ 	.short	(.L_3 - .L_2)
	.align		4
.L_2:
        /*0010*/ 	.word	index@($__internal_0_$__cuda_sm20_rcp_rn_f32_slowpath)
        /*0014*/ 	.word	0x00000000


	//----- nvinfo : EIATTR_FRAME_SIZE
	.align		4
.L_3:
        /*0018*/ 	.byte	0x04, 0x11
        /*001a*/ 	.short	(.L_5 - .L_4)
	.align		4
.L_4:
        /*001c*/ 	.word	index@(_Z7SigmoidiPKfPf)
        /*0020*/ 	.word	0x00000000


	//----- nvinfo : EIATTR_REGCOUNT
	.align		4
.L_5:
        /*0024*/ 	.byte	0x04, 0x2f
        /*0026*/ 	.short	(.L_7 - .L_6)
	.align		4
.L_6:
        /*0028*/ 	.word	index@(_Z4ReluiPKfPf)
        /*002c*/ 	.word	0x0000000a


	//----- nvinfo : EIATTR_FRAME_SIZE
	.align		4
.L_7:
        /*0030*/ 	.byte	0x04, 0x11
        /*0032*/ 	.short	(.L_9 - .L_8)
	.align		4
.L_8:
        /*0034*/ 	.word	index@(_Z4ReluiPKfPf)
        /*0038*/ 	.word	0x00000000


	//----- nvinfo : EIATTR_MIN_STACK_SIZE
	.align		4
.L_9:
        /*003c*/ 	.byte	0x04, 0x12
        /*003e*/ 	.short	(.L_11 - .L_10)
	.align		4
.L_10:
        /*0040*/ 	.word	index@(_Z4ReluiPKfPf)
        /*0044*/ 	.word	0x00000000


	//----- nvinfo : EIATTR_MIN_STACK_SIZE
	.align		4
.L_11:
        /*0048*/ 	.byte	0x04, 0x12
        /*004a*/ 	.short	(.L_13 - .L_12)
	.align		4
.L_12:
        /*004c*/ 	.word	index@(_Z7SigmoidiPKfPf)
        /*0050*/ 	.word	0x00000000
.L_13:


//--------------------- .nv.compat                --------------------------
	.section	.nv.compat,"",@"SHT_CUDA_COMPAT_INFO"
	.align	4
        /*0000*/ 	.byte	0x02, 0x09, 0x00, 0x00, 0x02, 0x02, 0x01, 0x00, 0x02, 0x05, 0x05, 0x00, 0x03, 0x07, 0x01, 0x01
        /*0010*/ 	.byte	0x02, 0x03, 0x00, 0x00, 0x02, 0x06, 0x01, 0x00, 0x04, 0x0b, 0x08, 0x00, 0x09, 0x00, 0x00, 0x00
        /*0020*/ 	.byte	0x00, 0x00, 0x00, 0x00


//--------------------- .nv.info._Z4ReluiPKfPf    --------------------------
	.section	.nv.info._Z4ReluiPKfPf,"",@"SHT_CUDA_INFO"
	.sectionflags	@""
	.align	4


	//----- nvinfo : EIATTR_CUDA_API_VERSION
	.align		4
        /*0000*/ 	.byte	0x04, 0x37
        /*0002*/ 	.short	(.L_15 - .L_14)
.L_14:
        /*0004*/ 	.word	0x00000082


	//----- nvinfo : EIATTR_KPARAM_INFO
	.align		4
.L_15:
        /*0008*/ 	.byte	0x04, 0x17
        /*000a*/ 	.short	(.L_17 - .L_16)
.L_16:
        /*000c*/ 	.word	0x00000000
        /*0010*/ 	.short	0x0002
        /*0012*/ 	.short	0x0010
        /*0014*/ 	.byte	0x00, 0xf5, 0x21, 0x00


	//----- nvinfo : EIATTR_KPARAM_INFO
	.align		4
.L_17:
        /*0018*/ 	.byte	0x04, 0x17
        /*001a*/ 	.short	(.L_19 - .L_18)
.L_18:
        /*001c*/ 	.word	0x00000000
        /*0020*/ 	.short	0x0001
        /*0022*/ 	.short	0x0008
        /*0024*/ 	.byte	0x00, 0xf5, 0x21, 0x00


	//----- nvinfo : EIATTR_KPARAM_INFO
	.align		4
.L_19:
        /*0028*/ 	.byte	0x04, 0x17
        /*002a*/ 	.short	(.L_21 - .L_20)
.L_20:
        /*002c*/ 	.word	0x00000000
        /*0030*/ 	.short	0x0000
        /*0032*/ 	.short	0x0000
        /*0034*/ 	.byte	0x00, 0xf0, 0x11, 0x00


	//----- nvinfo : EIATTR_SPARSE_MMA_MASK
	.align		4
.L_21:
        /*0038*/ 	.byte	0x03, 0x50
        /*003a*/ 	.short	0x0000


	//----- nvinfo : EIATTR_MAXREG_COUNT
	.align		4
        /*003c*/ 	.byte	0x03, 0x1b
        /*003e*/ 	.short	0x00ff


	//----- nvinfo : EIATTR_MERCURY_ISA_VERSION
	.align		4
        /*0040*/ 	.byte	0x03, 0x5f
        /*0042*/ 	.short	0x0101


	//----- nvinfo : EIATTR_VRC_CTA_INIT_COUNT
	.align		4
        /*0044*/ 	.byte	0x02, 0x4a
	.zero		1
	.zero		1


	//----- nvinfo : EIATTR_EXIT_INSTR_OFFSETS
	.align		4
        /*0048*/ 	.byte	0x04, 0x1c
        /*004a*/ 	.short	(.L_23 - .L_22)


	//   ....[0]....
.L_22:
        /*004c*/ 	.word	0x00000070


	//   ....[1]....
        /*0050*/ 	.word	0x00000100


	//----- nvinfo : EIATTR_CBANK_PARAM_SIZE
	.align		4
.L_23:
        /*0054*/ 	.byte	0x03, 0x19
        /*0056*/ 	.short	0x0018


	//----- nvinfo : EIATTR_PARAM_CBANK
	.align		4
        /*0058*/ 	.byte	0x04, 0x0a
        /*005a*/ 	.short	(.L_25 - .L_24)
	.align		4
.L_24:
        /*005c*/ 	.word	index@(.nv.constant0._Z4ReluiPKfPf)
        /*0060*/ 	.short	0x0380
        /*0062*/ 	.short	0x0018


	//----- nvinfo : EIATTR_SW_WAR
	.align		4
.L_25:
        /*0064*/ 	.byte	0x04, 0x36
        /*0066*/ 	.short	(.L_27 - .L_26)
.L_26:
        /*0068*/ 	.word	0x00000008
.L_27:


//--------------------- .nv.info._Z7SigmoidiPKfPf --------------------------
	.section	.nv.info._Z7SigmoidiPKfPf,"",@"SHT_CUDA_INFO"
	.sectionflags	@""
	.align	4


	//----- nvinfo : EIATTR_CUDA_API_VERSION
	.align		4
        /*0000*/ 	.byte	0x04, 0x37
        /*0002*/ 	.short	(.L_29 - .L_28)
.L_28:
        /*0004*/ 	.word	0x00000082


	//----- nvinfo : EIATTR_KPARAM_INFO
	.align		4
.L_29:
        /*0008*/ 	.byte	0x04, 0x17
        /*000a*/ 	.short	(.L_31 - .L_30)
.L_30:
        /*000c*/ 	.word	0x00000000
        /*0010*/ 	.short	0x0002
        /*0012*/ 	.short	0x0010
        /*0014*/ 	.byte	0x00, 0xf5, 0x21, 0x00


	//----- nvinfo : EIATTR_KPARAM_INFO
	.align		4
.L_31:
        /*0018*/ 	.byte	0x04, 0x17
        /*001a*/ 	.short	(.L_33 - .L_32)
.L_32:
        /*001c*/ 	.word	0x00000000
        /*0020*/ 	.short	0x0001
        /*0022*/ 	.short	0x0008
        /*0024*/ 	.byte	0x00, 0xf5, 0x21, 0x00


	//----- nvinfo : EIATTR_KPARAM_INFO
	.align		4
.L_33:
        /*0028*/ 	.byte	0x04, 0x17
        /*002a*/ 	.short	(.L_35 - .L_34)
.L_34:
        /*002c*/ 	.word	0x00000000
        /*0030*/ 	.short	0x0000
        /*0032*/ 	.short	0x0000
        /*0034*/ 	.byte	0x00, 0xf0, 0x11, 0x00


	//----- nvinfo : EIATTR_SPARSE_MMA_MASK
	.align		4
.L_35:
        /*0038*/ 	.byte	0x03, 0x50
        /*003a*/ 	.short	0x0000


	//----- nvinfo : EIATTR_MAXREG_COUNT
	.align		4
        /*003c*/ 	.byte	0x03, 0x1b
        /*003e*/ 	.short	0x00ff


	//----- nvinfo : EIATTR_MERCURY_ISA_VERSION
	.align		4
        /*0040*/ 	.byte	0x03, 0x5f
        /*0042*/ 	.short	0x0101


	//----- nvinfo : EIATTR_VRC_CTA_INIT_COUNT
	.align		4
        /*0044*/ 	.byte	0x02, 0x4a
	.zero		1
	.zero		1


	//----- nvinfo : EIATTR_EXIT_INSTR_OFFSETS
	.align		4
        /*0048*/ 	.byte	0x04, 0x1c
        /*004a*/ 	.short	(.L_37 - .L_36)


	//   ....[0]....
.L_36:
        /*004c*/ 	.word	0x00000070


	//   ....[1]....
        /*0050*/ 	.word	0x00000260


	//----- nvinfo : EIATTR_CRS_STACK_SIZE
	.align		4
.L_37:
        /*0054*/ 	.byte	0x04, 0x1e
        /*0056*/ 	.short	(.L_39 - .L_38)
.L_38:
        /*0058*/ 	.word	0x00000000


	//----- nvinfo : EIATTR_CBANK_PARAM_SIZE
	.align		4
.L_39:
        /*005c*/ 	.byte	0x03, 0x19
        /*005e*/ 	.short	0x0018


	//----- nvinfo : EIATTR_PARAM_CBANK
	.align		4
        /*0060*/ 	.byte	0x04, 0x0a
        /*0062*/ 	.short	(.L_41 - .L_40)
	.align		4
.L_40:
        /*0064*/ 	.word	index@(.nv.constant0._Z7SigmoidiPKfPf)
        /*0068*/ 	.short	0x0380
        /*006a*/ 	.short	0x0018


	//----- nvinfo : EIATTR_SW_WAR
	.align		4
.L_41:
        /*006c*/ 	.byte	0x04, 0x36
        /*006e*/ 	.short	(.L_43 - .L_42)
.L_42:
        /*0070*/ 	.word	0x00000008
.L_43:


//--------------------- .nv.callgraph             --------------------------
	.section	.nv.callgraph,"",@"SHT_CUDA_CALLGRAPH"
	.align	4
	.sectionentsize	8
	.align		4
        /*0000*/ 	.word	0x00000000
	.align		4
        /*0004*/ 	.word	0xffffffff
	.align		4
        /*0008*/ 	.word	0x00000000
	.align		4
        /*000c*/ 	.word	0xfffffffe
	.align		4
        /*0010*/ 	.word	0x00000000
	.align		4
        /*0014*/ 	.word	0xfffffffd
	.align		4
        /*0018*/ 	.word	0x00000000
	.align		4
        /*001c*/ 	.word	0xfffffffc


//--------------------- .text._Z4ReluiPKfPf       --------------------------
	.section	.text._Z4ReluiPKfPf,"ax",@progbits
	.align	128
        .global         _Z4ReluiPKfPf
        .type           _Z4ReluiPKfPf,@function
        .size           _Z4ReluiPKfPf,(.L_x_10 - _Z4ReluiPKfPf)
        .other          _Z4ReluiPKfPf,@"STO_CUDA_ENTRY STV_DEFAULT"
_Z4ReluiPKfPf:
.text._Z4ReluiPKfPf:
[----:B------:R-:W-:Y:S01]  /*0000*/  LDC R1, c[0x0][0x37c] ;  /* 0x0000df00ff017b82 */ /* 0x000fe20000000800 */
[----:B------:R-:W0:Y:S07]  /*0010*/  S2R R0, SR_TID.X ;  /* 0x0000000000007919 */ /* 0x000e2e0000002100 */
[----:B------:R-:W0:Y:S01]  /*0020*/  S2UR UR4, SR_CTAID.X ;  /* 0x00000000000479c3 */ /* 0x000e220000002500 */
[----:B------:R-:W1:Y:S07]  /*0030*/  LDCU UR5, c[0x0][0x380] ;  /* 0x00007000ff0577ac */ /* 0x000e6e0008000800 */
[----:B------:R-:W0:Y:S02]  /*0040*/  LDC R7, c[0x0][0x360] ;  /* 0x0000d800ff077b82 */ /* 0x000e240000000800 */
[----:B0-----:R-:W-:-:S05]  /*0050*/  IMAD R7, R7, UR4, R0 ;  /* 0x0000000407077c24 */ /* 0x001fca000f8e0200 */
[----:B-1----:R-:W-:-:S13]  /*0060*/  ISETP.GE.AND P0, PT, R7, UR5, PT ;  /* 0x0000000507007c0c */ /* 0x002fda000bf06270 */
[----:B------:R-:W-:Y:S05]  /*0070*/  @P0 EXIT ;  /* 0x000000000000094d */ /* 0x000fea0003800000 */
[----:B------:R-:W0:Y:S01]  /*0080*/  LDC.64 R2, c[0x0][0x388] ;  /* 0x0000e200ff027b82 */ /* 0x000e220000000a00 */
[----:B------:R-:W1:Y:S07]  /*0090*/  LDCU.64 UR4, c[0x0][0x358] ;  /* 0x00006b00ff0477ac */ /* 0x000e6e0008000a00 */
[----:B------:R-:W2:Y:S01]  /*00a0*/  LDC.64 R4, c[0x0][0x390] ;  /* 0x0000e400ff047b82 */ /* 0x000ea20000000a00 */
[----:B0-----:R-:W-:-:S06]  /*00b0*/  IMAD.WIDE R2, R7, 0x4, R2 ;  /* 0x0000000407027825 */ /* 0x001fcc00078e0202 */
[----:B-1----:R-:W3:Y:S01]  /*00c0*/  LDG.E R2, desc[UR4][R2.64] ;  /* 0x0000000402027981 */ /* 0x002ee2000c1e1900 */
[----:B--2---:R-:W-:Y:S01]  /*00d0*/  IMAD.WIDE R4, R7, 0x4, R4 ;  /* 0x0000000407047825 */ /* 0x004fe200078e0204 */
[----:B---3--:R-:W-:-:S05]  /*00e0*/  FMNMX R7, RZ, R2, !PT ;  /* 0x00000002ff077209 */ /* 0x008fca0007800000 */
[----:B------:R-:W-:Y:S01]  /*00f0*/  STG.E desc[UR4][R4.64], R7 ;  /* 0x0000000704007986 */ /* 0x000fe2000c101904 */
[----:B------:R-:W-:Y:S05]  /*0100*/  EXIT ;  /* 0x000000000000794d */ /* 0x000fea0003800000 */
.L_x_0:
[----:B------:R-:W-:-:S00]  /*0110*/  BRA `(.L_x_0) ;  /* 0xfffffffc00fc7947 */ /* 0x000fc0000383ffff */
[----:B------:R-:W-:-:S00]  /*0120*/  NOP ;  /* 0x0000000000007918 */ /* 0x000fc00000000000 */
        /* <DEDUP_REMOVED lines=13> */
.L_x_10:


//--------------------- .text._Z7SigmoidiPKfPf    --------------------------
	.section	.text._Z7SigmoidiPKfPf,"ax",@progbits
	.align	128
        .global         _Z7SigmoidiPKfPf
        .type           _Z7SigmoidiPKfPf,@function
        .size           _Z7SigmoidiPKfPf,(.L_x_9 - _Z7SigmoidiPKfPf)
        .other          _Z7SigmoidiPKfPf,@"STO_CUDA_ENTRY STV_DEFAULT"
_Z7SigmoidiPKfPf:
.text._Z7SigmoidiPKfPf:
        /* <DEDUP_REMOVED lines=9> */
[----:B------:R-:W1:Y:S01]  /*0090*/  LDCU.64 UR4, c[0x0][0x358] ;  /* 0x00006b00ff0477ac */ /* 0x000e620008000a00 */
[----:B0-----:R-:W-:-:S06]  /*00a0*/  IMAD.WIDE R4, R3, 0x4, R4 ;  /* 0x0000000403047825 */ /* 0x001fcc00078e0204 */
[----:B-1----:R-:W2:Y:S01]  /*00b0*/  LDG.E R4, desc[UR4][R4.64] ;  /* 0x0000000404047981 */ /* 0x002ea2000c1e1900 */
[----:B------:R-:W-:Y:S01]  /*00c0*/  IMAD.MOV.U32 R7, RZ, RZ, 0x3bbb989d ;  /* 0x3bbb989dff077424 */ /* 0x000fe200078e00ff */
[----:B------:R-:W-:Y:S01]  /*00d0*/  BSSY.RECONVERGENT B0, `(.L_x_1) ;  /* 0x0000015000007945 */ /* 0x000fe20003800200 */
[----:B------:R-:W-:Y:S02]  /*00e0*/  IMAD.MOV.U32 R9, RZ, RZ, 0x437c0000 ;  /* 0x437c0000ff097424 */ /* 0x000fe400078e00ff */
[----:B--2---:R-:W-:-:S04]  /*00f0*/  FFMA.SAT R0, R4, -R7, 0.5 ;  /* 0x3f00000004007423 */ /* 0x004fc80000002807 */
[----:B------:R-:W-:-:S04]  /*0100*/  FFMA.RM R0, R0, R9, 12582913 ;  /* 0x4b40000100007423 */ /* 0x000fc80000004009 */
[C---:B------:R-:W-:Y:S01]  /*0110*/  FADD R7, R0.reuse, -12583039 ;  /* 0xcb40007f00077421 */ /* 0x040fe20000000000 */
[----:B------:R-:W-:-:S03]  /*0120*/  SHF.L.U32 R0, R0, 0x17, RZ ;  /* 0x0000001700007819 */ /* 0x000fc600000006ff */
[----:B------:R-:W-:-:S04]  /*0130*/  FFMA R7, R4, -1.4426950216293334961, -R7 ;  /* 0xbfb8aa3b04077823 */ /* 0x000fc80000000807 */
[----:B------:R-:W-:-:S06]  /*0140*/  FFMA R7, R4, -1.925963033500011079e-08, R7 ;  /* 0xb2a5706004077823 */ /* 0x000fcc0000000007 */
[----:B------:R-:W0:Y:S02]  /*0150*/  MUFU.EX2 R7, R7 ;  /* 0x0000000700077308 */ /* 0x000e240000000800 */
[----:B0-----:R-:W-:-:S04]  /*0160*/  FFMA R0, R0, R7, 1 ;  /* 0x3f80000000007423 */ /* 0x001fc80000000007 */
[----:B------:R-:W-:-:S05]  /*0170*/  VIADD R2, R0, 0x1800000 ;  /* 0x0180000000027836 */ /* 0x000fca0000000000 */
[----:B------:R-:W-:-:S04]  /*0180*/  LOP3.LUT R2, R2, 0x7f800000, RZ, 0xc0, !PT ;  /* 0x7f80000002027812 */ /* 0x000fc800078ec0ff */
[----:B------:R-:W-:-:S13]  /*0190*/  ISETP.GT.U32.AND P0, PT, R2, 0x1ffffff, PT ;  /* 0x01ffffff0200780c */ /* 0x000fda0003f04070 */
[----:B------:R-:W-:Y:S05]  /*01a0*/  @P0 BRA `(.L_x_2) ;  /* 0x00000000000c0947 */ /* 0x000fea0003800000 */
[----:B------:R-:W-:-:S07]  /*01b0*/  MOV R4, 0x1d0 ;  /* 0x000001d000047802 */ /* 0x000fce0000000f00 */
[----:B------:R-:W-:Y:S05]  /*01c0*/  CALL.REL.NOINC `($__internal_0_$__cuda_sm20_rcp_rn_f32_slowpath) ;  /* 0x0000000000287944 */ /* 0x000fea0003c00000 */
[----:B------:R-:W-:Y:S05]  /*01d0*/  BRA `(.L_x_3) ;  /* 0x0000000000107947 */ /* 0x000fea0003800000 */
.L_x_2:
[----:B------:R-:W0:Y:S02]  /*01e0*/  MUFU.RCP R7, R0 ;  /* 0x0000000000077308 */ /* 0x000e240000001000 */
[----:B0-----:R-:W-:-:S04]  /*01f0*/  FFMA R2, R0, R7, -1 ;  /* 0xbf80000000027423 */ /* 0x001fc80000000007 */
[----:B------:R-:W-:-:S04]  /*0200*/  FADD.FTZ R2, -R2, -RZ ;  /* 0x800000ff02027221 */ /* 0x000fc80000010100 */
[----:B------:R-:W-:-:S07]  /*0210*/  FFMA R7, R7, R2, R7 ;  /* 0x0000000207077223 */ /* 0x000fce0000000007 */
.L_x_3:
[----:B------:R-:W-:Y:S05]  /*0220*/  BSYNC.RECONVERGENT B0 ;  /* 0x0000000000007941 */ /* 0x000fea0003800200 */
.L_x_1:
[----:B------:R-:W0:Y:S02]  /*0230*/  LDC.64 R4, c[0x0][0x390] ;  /* 0x0000e400ff047b82 */ /* 0x000e240000000a00 */
[----:B0-----:R-:W-:-:S05]  /*0240*/  IMAD.WIDE R2, R3, 0x4, R4 ;  /* 0x0000000403027825 */ /* 0x001fca00078e0204 */
[----:B------:R-:W-:Y:S01]  /*0250*/  STG.E desc[UR4][R2.64], R7 ;  /* 0x0000000702007986 */ /* 0x000fe2000c101904 */
[----:B------:R-:W-:Y:S05]  /*0260*/  EXIT ;  /* 0x000000000000794d */ /* 0x000fea0003800000 */
        .weak           $__internal_0_$__cuda_sm20_rcp_rn_f32_slowpath
        .type           $__internal_0_$__cuda_sm20_rcp_rn_f32_slowpath,@function
        .size           $__internal_0_$__cuda_sm20_rcp_rn_f32_slowpath,(.L_x_9 - $__internal_0_$__cuda_sm20_rcp_rn_f32_slowpath)
$__internal_0_$__cuda_sm20_rcp_rn_f32_slowpath:
[----:B------:R-:W-:Y:S01]  /*0270*/  IMAD.SHL.U32 R2, R0, 0x2, RZ ;  /* 0x0000000200027824 */ /* 0x000fe200078e00ff */
[----:B------:R-:W-:Y:S04]  /*0280*/  BSSY.RECONVERGENT B1, `(.L_x_4) ;  /* 0x0000030000017945 */ /* 0x000fe80003800200 */
[----:B------:R-:W-:-:S04]  /*0290*/  SHF.R.U32.HI R2, RZ, 0x18, R2 ;  /* 0x00000018ff027819 */ /* 0x000fc80000011602 */
[----:B------:R-:W-:-:S13]  /*02a0*/  ISETP.NE.U32.AND P0, PT, R2, RZ, PT ;  /* 0x000000ff0200720c */ /* 0x000fda0003f05070 */
[----:B------:R-:W-:Y:S05]  /*02b0*/  @P0 BRA `(.L_x_5) ;  /* 0x0000000000280947 */ /* 0x000fea0003800000 */
[----:B------:R-:W-:-:S04]  /*02c0*/  SHF.L.U32 R2, R0, 0x1, RZ ;  /* 0x0000000100027819 */ /* 0x000fc800000006ff */
[----:B------:R-:W-:-:S13]  /*02d0*/  ISETP.NE.AND P0, PT, R2, RZ, PT ;  /* 0x000000ff0200720c */ /* 0x000fda0003f05270 */
[----:B------:R-:W-:Y:S01]  /*02e0*/  @P0 FFMA R6, R0, 1.84467440737095516160e+19, RZ ;  /* 0x5f80000000060823 */ /* 0x000fe200000000ff */
[----:B------:R-:W-:Y:S08]  /*02f0*/  @!P0 MUFU.RCP R5, R0 ;  /* 0x0000000000058308 */ /* 0x000ff00000001000 */
[----:B------:R-:W0:Y:S02]  /*0300*/  @P0 MUFU.RCP R7, R6 ;  /* 0x0000000600070308 */ /* 0x000e240000001000 */
[----:B0-----:R-:W-:-:S04]  /*0310*/  @P0 FFMA R2, R6, R7, -1 ;  /* 0xbf80000006020423 */ /* 0x001fc80000000007 */
[----:B------:R-:W-:-:S04]  /*0320*/  @P0 FADD.FTZ R2, -R2, -RZ ;  /* 0x800000ff02020221 */ /* 0x000fc80000010100 */
[----:B------:R-:W-:-:S04]  /*0330*/  @P0 FFMA R2, R7, R2, R7 ;  /* 0x0000000207020223 */ /* 0x000fc80000000007 */
[----:B------:R-:W-:Y:S01]  /*0340*/  @P0 FFMA R5, R2, 1.84467440737095516160e+19, RZ ;  /* 0x5f80000002050823 */ /* 0x000fe200000000ff */
[----:B------:R-:W-:Y:S06]  /*0350*/  BRA `(.L_x_6) ;  /* 0x0000000000887947 */ /* 0x000fec0003800000 */
.L_x_5:
[----:B------:R-:W-:-:S05]  /*0360*/  VIADD R5, R2, 0xffffff03 ;  /* 0xffffff0302057836 */ /* 0x000fca0000000000 */
[----:B------:R-:W-:-:S13]  /*0370*/  ISETP.GT.U32.AND P0, PT, R5, 0x1, PT ;  /* 0x000000010500780c */ /* 0x000fda0003f04070 */
[----:B------:R-:W-:Y:S05]  /*0380*/  @P0 BRA `(.L_x_7) ;  /* 0x0000000000780947 */ /* 0x000fea0003800000 */
[----:B------:R-:W-:Y:S01]  /*0390*/  LOP3.LUT R6, R0, 0x7fffff, RZ, 0xc0, !PT ;  /* 0x007fffff00067812 */ /* 0x000fe200078ec0ff */
[----:B------:R-:W-:-:S03]  /*03a0*/  IMAD.MOV.U32 R10, RZ, RZ, 0x3 ;  /* 0x00000003ff0a7424 */ /* 0x000fc600078e00ff */
[----:B------:R-:W-:Y:S02]  /*03b0*/  LOP3.LUT R6, R6, 0x3f800000, RZ, 0xfc, !PT ;  /* 0x3f80000006067812 */ /* 0x000fe400078efcff */
[----:B------:R-:W-:Y:S02]  /*03c0*/  SHF.L.U32 R11, R10, R5, RZ ;  /* 0x000000050a0b7219 */ /* 0x000fe400000006ff */
[----:B------:R-:W0:Y:S02]  /*03d0*/  MUFU.RCP R7, R6 ;  /* 0x0000000600077308 */ /* 0x000e240000001000 */
[----:B0-----:R-:W-:-:S04]  /*03e0*/  FFMA R8, R6, R7, -1 ;  /* 0xbf80000006087423 */ /* 0x001fc80000000007 */
[----:B------:R-:W-:-:S04]  /*03f0*/  FADD.FTZ R8, -R8, -RZ ;  /* 0x800000ff08087221 */ /* 0x000fc80000010100 */
[CCC-:B------:R-:W-:Y:S01]  /*0400*/  FFMA.RM R9, R7.reuse, R8.reuse, R7.reuse ;  /* 0x0000000807097223 */ /* 0x1c0fe20000004007 */
[----:B------:R-:W-:-:S04]  /*0410*/  FFMA.RP R8, R7, R8, R7 ;  /* 0x0000000807087223 */ /* 0x000fc80000008007 */
[C---:B------:R-:W-:Y:S02]  /*0420*/  LOP3.LUT R7, R9.reuse, 0x7fffff, RZ, 0xc0, !PT ;  /* 0x007fffff09077812 */ /* 0x040fe400078ec0ff */
[----:B------:R-:W-:Y:S02]  /*0430*/  FSETP.NEU.FTZ.AND P0, PT, R9, R8, PT ;  /* 0x000000080900720b */ /* 0x000fe40003f1d000 */
[----:B------:R-:W-:Y:S02]  /*0440*/  LOP3.LUT R8, R7, 0x800000, RZ, 0xfc, !PT ;  /* 0x0080000007087812 */ /* 0x000fe400078efcff */
[----:B------:R-:W-:Y:S02]  /*0450*/  SEL R7, RZ, 0xffffffff, !P0 ;  /* 0xffffffffff077807 */ /* 0x000fe40004000000 */
[----:B------:R-:W-:Y:S02]  /*0460*/  LOP3.LUT R6, R11, R8, RZ, 0xc0, !PT ;  /* 0x000000080b067212 */ /* 0x000fe400078ec0ff */
[----:B------:R-:W-:-:S02]  /*0470*/  IADD3 R7, PT, PT, -R7, RZ, RZ ;  /* 0x000000ff07077210 */ /* 0x000fc40007ffe1ff */
[-C--:B------:R-:W-:Y:S02]  /*0480*/  SHF.R.U32.HI R6, RZ, R5.reuse, R6 ;  /* 0x00000005ff067219 */ /* 0x080fe40000011606 */
[----:B------:R-:W-:Y:S02]  /*0490*/  LOP3.LUT P1, RZ, R7, R5, R8, 0xf8, !PT ;  /* 0x0000000507ff7212 */ /* 0x000fe4000782f808 */
[C---:B------:R-:W-:Y:S02]  /*04a0*/  LOP3.LUT P0, RZ, R6.reuse, 0x1, RZ, 0xc0, !PT ;  /* 0x0000000106ff7812 */ /* 0x040fe4000780c0ff */
[----:B------:R-:W-:-:S04]  /*04b0*/  LOP3.LUT P2, RZ, R6, 0x2, RZ, 0xc0, !PT ;  /* 0x0000000206ff7812 */ /* 0x000fc8000784c0ff */
[----:B------:R-:W-:Y:S02]  /*04c0*/  PLOP3.LUT P0, PT, P0, P1, P2, 0xe0, 0x0 ;  /* 0x000000000000781c */ /* 0x000fe40000703c20 */
[----:B------:R-:W-:Y:S02]  /*04d0*/  LOP3.LUT P1, RZ, R0, 0x7fffff, RZ, 0xc0, !PT ;  /* 0x007fffff00ff7812 */ /* 0x000fe4000782c0ff */
[----:B------:R-:W-:-:S05]  /*04e0*/  SEL R5, RZ, 0x1, !P0 ;  /* 0x00000001ff057807 */ /* 0x000fca0004000000 */
[----:B------:R-:W-:-:S05]  /*04f0*/  IMAD.MOV R5, RZ, RZ, -R5 ;  /* 0x000000ffff057224 */ /* 0x000fca00078e0a05 */
[----:B------:R-:W-:Y:S02]  /*0500*/  ISETP.GE.AND P0, PT, R5, RZ, PT ;  /* 0x000000ff0500720c */ /* 0x000fe40003f06270 */
[----:B------:R-:W-:-:S04]  /*0510*/  IADD3 R5, PT, PT, R2, -0xfc, RZ ;  /* 0xffffff0402057810 */ /* 0x000fc80007ffe0ff */
[----:B------:R-:W-:-:S07]  /*0520*/  SHF.R.U32.HI R5, RZ, R5, R8 ;  /* 0x00000005ff057219 */ /* 0x000fce0000011608 */
[----:B------:R-:W-:-:S05]  /*0530*/  @!P0 VIADD R5, R5, 0x1 ;  /* 0x0000000105058836 */ /* 0x000fca0000000000 */
[----:B------:R-:W-:-:S04]  /*0540*/  @!P1 SHF.L.U32 R5, R5, 0x1, RZ ;  /* 0x0000000105059819 */ /* 0x000fc800000006ff */
[----:B------:R-:W-:Y:S01]  /*0550*/  LOP3.LUT R5, R5, 0x80000000, R0, 0xf8, !PT ;  /* 0x8000000005057812 */ /* 0x000fe200078ef800 */
[----:B------:R-:W-:Y:S06]  /*0560*/  BRA `(.L_x_6) ;  /* 0x0000000000047947 */ /* 0x000fec0003800000 */
.L_x_7:
[----:B------:R0:W1:Y:S02]  /*0570*/  MUFU.RCP R5, R0 ;  /* 0x0000000000057308 */ /* 0x0000640000001000 */
.L_x_6:
[----:B------:R-:W-:Y:S05]  /*0580*/  BSYNC.RECONVERGENT B1 ;  /* 0x0000000000017941 */ /* 0x000fea0003800200 */
.L_x_4:
[----:B-1----:R-:W-:Y:S02]  /*0590*/  IMAD.MOV.U32 R7, RZ, RZ, R5 ;  /* 0x000000ffff077224 */ /* 0x002fe400078e0005 */
[----:B------:R-:W-:-:S04]  /*05a0*/  HFMA2 R5, -RZ, RZ, 0, 0 ;  /* 0x00000000ff057431 */ /* 0x000fc800000001ff */
[----:B0-----:R-:W-:Y:S05]  /*05b0*/  RET.REL.NODEC R4 `(_Z7SigmoidiPKfPf) ;  /* 0xfffffff804907950 */ /* 0x001fea0003c3ffff */
.L_x_8:
        /* <DEDUP_REMOVED lines=12> */
.L_x_9:


//--------------------- .nv.shared.reserved.0     --------------------------
	.section	.nv.shared.reserved.0,"aw",@nobits
	.weak		__nv_reservedSMEM_offset_0_alias
	.size		__nv_reservedSMEM_offset_0_alias, 0, 64
	.other		__nv_reservedSMEM_offset_0_alias,@"STO_CUDA_RESERVED_SHARED STV_DEFAULT"
__nv_reservedSMEM_offset_0_alias:
	.zero		0
	.zero		64


//--------------------- .nv.constant0._Z4ReluiPKfPf --------------------------
	.section	.nv.constant0._Z4ReluiPKfPf,"a",@progbits
	.sectionflags	@""
	.align	4
.nv.constant0._Z4ReluiPKfPf:
	.zero		920


//--------------------- .nv.constant0._Z7SigmoidiPKfPf --------------------------
	.section	.nv.constant0._Z7SigmoidiPKfPf,"a",@progbits
	.sectionflags	@""
	.align	4
.nv.constant0._Z7SigmoidiPKfPf:
	.zero		920


//--------------------- SYMBOLS --------------------------

	.type		.nv.reservedSmem.offset0,@object
	.size		.nv.reservedSmem.offset0,0x4
